//
// Generated by NVIDIA NVVM Compiler
//
// Compiler Build ID: CL-36424714
// Cuda compilation tools, release 13.0, V13.0.88
// Based on NVVM 20.0.0
//

.version 9.0
.target sm_100
.address_size 64

	// .globl	_Z5SaxpyfPKfPfl

.visible .entry _Z5SaxpyfPKfPfl(
	.param .f32 _Z5SaxpyfPKfPfl_param_0,
	.param .u64 .ptr .align 1 _Z5SaxpyfPKfPfl_param_1,
	.param .u64 .ptr .align 1 _Z5SaxpyfPKfPfl_param_2,
	.param .u64 _Z5SaxpyfPKfPfl_param_3
)
{
	.reg .pred 	%p<8>;
	.reg .b32 	%r<10>;
	.reg .b32 	%f<17>;
	.reg .b64 	%rd<50>;

	ld.param.f32 	%f1, [_Z5SaxpyfPKfPfl_param_0];
	ld.param.u64 	%rd24, [_Z5SaxpyfPKfPfl_param_1];
	ld.param.u64 	%rd25, [_Z5SaxpyfPKfPfl_param_2];
	ld.param.u64 	%rd23, [_Z5SaxpyfPKfPfl_param_3];
	cvta.to.global.u64 	%rd1, %rd25;
	cvta.to.global.u64 	%rd2, %rd24;
	mov.u32 	%r1, %ntid.x;
	mov.u32 	%r2, %ctaid.x;
	mov.u32 	%r3, %tid.x;
	mad.lo.s32 	%r4, %r1, %r2, %r3;
	cvt.u64.u32 	%rd48, %r4;
	setp.le.s64 	%p1, %rd23, %rd48;
	@%p1 bra 	$L__BB0_10;
	mov.u32 	%r5, %nctaid.x;
	mul.lo.s32 	%r6, %r1, %r5;
	cvt.u64.u32 	%rd4, %r6;
	add.s64 	%rd26, %rd4, %rd48;
	max.u64 	%rd27, %rd23, %rd26;
	setp.lt.u64 	%p2, %rd26, %rd23;
	selp.u64 	%rd5, 1, 0, %p2;
	add.s64 	%rd28, %rd26, %rd5;
	sub.s64 	%rd6, %rd27, %rd28;
	and.b64  	%rd29, %rd6, -4294967296;
	setp.ne.s64 	%p3, %rd29, 0;
	@%p3 bra 	$L__BB0_3;
	cvt.u32.u64 	%r7, %rd4;
	cvt.u32.u64 	%r8, %rd6;
	div.u32 	%r9, %r8, %r7;
	cvt.u64.u32 	%rd44, %r9;
	bra.uni 	$L__BB0_4;
$L__BB0_3:
	div.u64 	%rd44, %rd6, %rd4;
$L__BB0_4:
	add.s64 	%rd10, %rd44, %rd5;
	and.b64  	%rd30, %rd10, 3;
	setp.eq.s64 	%p4, %rd30, 3;
	@%p4 bra 	$L__BB0_7;
	shl.b64 	%rd46, %rd48, 2;
	shl.b64 	%rd12, %rd4, 2;
	add.s64 	%rd31, %rd10, 1;
	and.b64  	%rd45, %rd31, 3;
$L__BB0_6:
	.pragma "nounroll";
	add.s64 	%rd32, %rd2, %rd46;
	ld.global.f32 	%f2, [%rd32];
	add.s64 	%rd33, %rd1, %rd46;
	ld.global.f32 	%f3, [%rd33];
	fma.rn.f32 	%f4, %f1, %f2, %f3;
	st.global.f32 	[%rd33], %f4;
	add.s64 	%rd48, %rd48, %rd4;
	add.s64 	%rd46, %rd46, %rd12;
	add.s64 	%rd45, %rd45, -1;
	setp.ne.s64 	%p5, %rd45, 0;
	@%p5 bra 	$L__BB0_6;
$L__BB0_7:
	setp.lt.u64 	%p6, %rd10, 3;
	@%p6 bra 	$L__BB0_10;
	shl.b64 	%rd37, %rd4, 2;
$L__BB0_9:
	shl.b64 	%rd34, %rd48, 2;
	add.s64 	%rd35, %rd2, %rd34;
	ld.global.f32 	%f5, [%rd35];
	add.s64 	%rd36, %rd1, %rd34;
	ld.global.f32 	%f6, [%rd36];
	fma.rn.f32 	%f7, %f1, %f5, %f6;
	st.global.f32 	[%rd36], %f7;
	add.s64 	%rd38, %rd35, %rd37;
	ld.global.f32 	%f8, [%rd38];
	add.s64 	%rd39, %rd36, %rd37;
	ld.global.f32 	%f9, [%rd39];
	fma.rn.f32 	%f10, %f1, %f8, %f9;
	st.global.f32 	[%rd39], %f10;
	add.s64 	%rd40, %rd38, %rd37;
	ld.global.f32 	%f11, [%rd40];
	add.s64 	%rd41, %rd39, %rd37;
	ld.global.f32 	%f12, [%rd41];
	fma.rn.f32 	%f13, %f1, %f11, %f12;
	st.global.f32 	[%rd41], %f13;
	add.s64 	%rd42, %rd40, %rd37;
	ld.global.f32 	%f14, [%rd42];
	add.s64 	%rd43, %rd41, %rd37;
	ld.global.f32 	%f15, [%rd43];
	fma.rn.f32 	%f16, %f1, %f14, %f15;
	st.global.f32 	[%rd43], %f16;
	add.s64 	%rd48, %rd37, %rd48;
	setp.lt.s64 	%p7, %rd48, %rd23;
	@%p7 bra 	$L__BB0_9;
$L__BB0_10:
	bar.sync 	0;
	ret;

}


// ===== COMPILED SASS (sm_100) =====

	.target	sm_100

	.elftype	@"ET_EXEC"


//--------------------- .note.nv.tkinfo           --------------------------
	.section	.note.nv.tkinfo,"",@"SHT_NOTE"
	.sectionflags	@"SHF_NOTE_NV_TKINFO"
	.tkinfo
        /*0018*/ 	.word	0x00000002
        /*0030*/ 	.string	""
        /*0030*/ 	.string	"ptxas"
        /*0030*/ 	.string	"Cuda compilation tools, release 13.0, V13.0.88"
        /*0030*/ 	.string	"Build cuda_13.0.r13.0/compiler.36424714_0"
        /*0030*/ 	.string	"-arch sm_100 -m 64 "



//--------------------- .note.nv.cuinfo           --------------------------
	.section	.note.nv.cuinfo,"",@"SHT_NOTE"
	.sectionflags	@"SHF_NOTE_NV_CUINFO"
        /*0018*/ 	.short	0x0002
        /*001a*/ 	.short	0x0064
        /*001c*/ 	.short	0x0082
	.zero		2


//--------------------- .nv.info                  --------------------------
	.section	.nv.info,"",@"SHT_CUDA_INFO"
	.align	4


	//----- nvinfo : EIATTR_REGCOUNT
	.align		4
        /*0000*/ 	.byte	0x04, 0x2f
        /*0002*/ 	.short	(.L_1 - .L_0)
	.align		4
.L_0:
        /*0004*/ 	.word	index@(_Z5SaxpyfPKfPfl)
        /*0008*/ 	.word	0x00000018


	//----- nvinfo : EIATTR_FRAME_SIZE
	.align		4
.L_1:
        /*000c*/ 	.byte	0x04, 0x11
        /*000e*/ 	.short	(.L_3 - .L_2)
	.align		4
.L_2:
        /*0010*/ 	.word	index@($__internal_0_$__cuda_sm20_div_u64)
        /*0014*/ 	.word	0x00000000


	//----- nvinfo : EIATTR_FRAME_SIZE
	.align		4
.L_3:
        /*0018*/ 	.byte	0x04, 0x11
        /*001a*/ 	.short	(.L_5 - .L_4)
	.align		4
.L_4:
        /*001c*/ 	.word	index@(_Z5SaxpyfPKfPfl)
        /*0020*/ 	.word	0x00000000


	//----- nvinfo : EIATTR_MIN_STACK_SIZE
	.align		4
.L_5:
        /*0024*/ 	.byte	0x04, 0x12
        /*0026*/ 	.short	(.L_7 - .L_6)
	.align		4
.L_6:
        /*0028*/ 	.word	index@(_Z5SaxpyfPKfPfl)
        /*002c*/ 	.word	0x00000000
.L_7:


//--------------------- .nv.compat                --------------------------
	.section	.nv.compat,"",@"SHT_CUDA_COMPAT_INFO"
	.align	4
        /*0000*/ 	.byte	0x02, 0x09, 0x00, 0x00, 0x02, 0x02, 0x01, 0x00, 0x02, 0x05, 0x05, 0x00, 0x03, 0x07, 0x01, 0x01
        /*0010*/ 	.byte	0x02, 0x03, 0x00, 0x00, 0x02, 0x06, 0x01, 0x00, 0x04, 0x0b, 0x08, 0x00, 0x09, 0x00, 0x00, 0x00
        /*0020*/ 	.byte	0x00, 0x00, 0x00, 0x00


//--------------------- .nv.info._Z5SaxpyfPKfPfl  --------------------------
	.section	.nv.info._Z5SaxpyfPKfPfl,"",@"SHT_CUDA_INFO"
	.sectionflags	@""
	.align	4


	//----- nvinfo : EIATTR_CUDA_API_VERSION
	.align		4
        /*0000*/ 	.byte	0x04, 0x37
        /*0002*/ 	.short	(.L_9 - .L_8)
.L_8:
        /*0004*/ 	.word	0x00000082


	//----- nvinfo : EIATTR_KPARAM_INFO
	.align		4
.L_9:
        /*0008*/ 	.byte	0x04, 0x17
        /*000a*/ 	.short	(.L_11 - .L_10)
.L_10:
        /*000c*/ 	.word	0x00000000
        /*0010*/ 	.short	0x0003
        /*0012*/ 	.short	0x0018
        /*0014*/ 	.byte	0x00, 0xf0, 0x21, 0x00


	//----- nvinfo : EIATTR_KPARAM_INFO
	.align		4
.L_11:
        /*0018*/ 	.byte	0x04, 0x17
        /*001a*/ 	.short	(.L_13 - .L_12)
.L_12:
        /*001c*/ 	.word	0x00000000
        /*0020*/ 	.short	0x0002
        /*0022*/ 	.short	0x0010
        /*0024*/ 	.byte	0x00, 0xf5, 0x21, 0x00


	//----- nvinfo : EIATTR_KPARAM_INFO
	.align		4
.L_13:
        /*0028*/ 	.byte	0x04, 0x17
        /*002a*/ 	.short	(.L_15 - .L_14)
.L_14:
        /*002c*/ 	.word	0x00000000
        /*0030*/ 	.short	0x0001
        /*0032*/ 	.short	0x0008
        /*0034*/ 	.byte	0x00, 0xf5, 0x21, 0x00


	//----- nvinfo : EIATTR_KPARAM_INFO
	.align		4
.L_15:
        /*0038*/ 	.byte	0x04, 0x17
        /*003a*/ 	.short	(.L_17 - .L_16)
.L_16:
        /*003c*/ 	.word	0x00000000
        /*0040*/ 	.short	0x0000
        /*0042*/ 	.short	0x0000
        /*0044*/ 	.byte	0x00, 0xf0, 0x11, 0x00


	//----- nvinfo : EIATTR_SPARSE_MMA_MASK
	.align		4
.L_17:
        /*0048*/ 	.byte	0x03, 0x50
        /*004a*/ 	.short	0x0000


	//----- nvinfo : EIATTR_MAXREG_COUNT
	.align		4
        /*004c*/ 	.byte	0x03, 0x1b
        /*004e*/ 	.short	0x00ff


	//----- nvinfo : EIATTR_NUM_BARRIERS
	.align		4
        /*0050*/ 	.byte	0x02, 0x4c
        /*0052*/ 	.byte	0x01
	.zero		1


	//----- nvinfo : EIATTR_MERCURY_ISA_VERSION
	.align		4
        /*0054*/ 	.byte	0x03, 0x5f
        /*0056*/ 	.short	0x0101


	//----- nvinfo : EIATTR_VRC_CTA_INIT_COUNT
	.align		4
        /*0058*/ 	.byte	0x02, 0x4a
	.zero		1
	.zero		1


	//----- nvinfo : EIATTR_EXIT_INSTR_OFFSETS
	.align		4
        /*005c*/ 	.byte	0x04, 0x1c
        /*005e*/ 	.short	(.L_19 - .L_18)


	//   ....[0]....
.L_18:
        /*0060*/ 	.word	0x00000910


	//----- nvinfo : EIATTR_CRS_STACK_SIZE
	.align		4
.L_19:
        /*0064*/ 	.byte	0x04, 0x1e
        /*0066*/ 	.short	(.L_21 - .L_20)
.L_20:
        /*0068*/ 	.word	0x00000000


	//----- nvinfo : EIATTR_CBANK_PARAM_SIZE
	.align		4
.L_21:
        /*006c*/ 	.byte	0x03, 0x19
        /*006e*/ 	.short	0x0020


	//----- nvinfo : EIATTR_PARAM_CBANK
	.align		4
        /*0070*/ 	.byte	0x04, 0x0a
        /*0072*/ 	.short	(.L_23 - .L_22)
	.align		4
.L_22:
        /*0074*/ 	.word	index@(.nv.constant0._Z5SaxpyfPKfPfl)
        /*0078*/ 	.short	0x0380
        /*007a*/ 	.short	0x0020


	//----- nvinfo : EIATTR_SW_WAR
	.align		4
.L_23:
        /*007c*/ 	.byte	0x04, 0x36
        /*007e*/ 	.short	(.L_25 - .L_24)
.L_24:
        /*0080*/ 	.word	0x00000008
.L_25:


//--------------------- .nv.callgraph             --------------------------
	.section	.nv.callgraph,"",@"SHT_CUDA_CALLGRAPH"
	.align	4
	.sectionentsize	8
	.align		4
        /*0000*/ 	.word	0x00000000
	.align		4
        /*0004*/ 	.word	0xffffffff
	.align		4
        /*0008*/ 	.word	0x00000000
	.align		4
        /*000c*/ 	.word	0xfffffffe
	.align		4
        /*0010*/ 	.word	0x00000000
	.align		4
        /*0014*/ 	.word	0xfffffffd
	.align		4
        /*0018*/ 	.word	0x00000000
	.align		4
        /*001c*/ 	.word	0xfffffffc


//--------------------- .text._Z5SaxpyfPKfPfl     --------------------------
	.section	.text._Z5SaxpyfPKfPfl,"ax",@progbits
	.align	128
        .global         _Z5SaxpyfPKfPfl
        .type           _Z5SaxpyfPKfPfl,@function
        .size           _Z5SaxpyfPKfPfl,(.L_x_10 - _Z5SaxpyfPKfPfl)
        .other          _Z5SaxpyfPKfPfl,@"STO_CUDA_ENTRY STV_DEFAULT"
_Z5SaxpyfPKfPfl:
.text._Z5SaxpyfPKfPfl:
[----:B------:R-:W-:Y:S01]  /*0000*/  LDC R1, c[0x0][0x37c] ;  /* 0x0000df00ff017b82 */ /* 0x000fe20000000800 */
[----:B------:R-:W0:Y:S01]  /*0010*/  S2R R0, SR_CTAID.X ;  /* 0x0000000000007919 */ /* 0x000e220000002500 */
[----:B------:R-:W0:Y:S01]  /*0020*/  LDCU UR8, c[0x0][0x360] ;  /* 0x00006c00ff0877ac */ /* 0x000e220008000800 */
[----:B------:R-:W-:Y:S01]  /*0030*/  BSSY.RECONVERGENT B0, `(.L_x_0) ;  /* 0x000008c000007945 */ /* 0x000fe20003800200 */
[----:B------:R-:W0:Y:S01]  /*0040*/  S2R R3, SR_TID.X ;  /* 0x0000000000037919 */ /* 0x000e220000002100 */
[----:B------:R-:W1:Y:S01]  /*0050*/  LDCU.64 UR10, c[0x0][0x398] ;  /* 0x00007300ff0a77ac */ /* 0x000e620008000a00 */
[----:B------:R-:W2:Y:S01]  /*0060*/  LDCU UR9, c[0x0][0x380] ;  /* 0x00007000ff0977ac */ /* 0x000ea20008000800 */
[----:B------:R-:W3:Y:S01]  /*0070*/  LDCU UR18, c[0x0][0x380] ;  /* 0x00007000ff1277ac */ /* 0x000ee20008000800 */
[----:B------:R-:W4:Y:S01]  /*0080*/  LDCU.64 UR12, c[0x0][0x388] ;  /* 0x00007100ff0c77ac */ /* 0x000f220008000a00 */
[----:B------:R-:W0:Y:S01]  /*0090*/  LDCU.64 UR16, c[0x0][0x388] ;  /* 0x00007100ff1077ac */ /* 0x000e220008000a00 */
[----:B------:R-:W0:Y:S01]  /*00a0*/  LDCU.64 UR14, c[0x0][0x390] ;  /* 0x00007200ff0e77ac */ /* 0x000e220008000a00 */
[----:B------:R-:W0:Y:S02]  /*00b0*/  LDCU.128 UR4, c[0x0][0x390] ;  /* 0x00007200ff0477ac */ /* 0x000e240008000c00 */
[----:B0-----:R-:W-:-:S05]  /*00c0*/  IMAD R0, R0, UR8, R3 ;  /* 0x0000000800007c24 */ /* 0x001fca000f8e0203 */
[----:B-1----:R-:W-:-:S04]  /*00d0*/  ISETP.GE.U32.AND P0, PT, R0, UR10, PT ;  /* 0x0000000a00007c0c */ /* 0x002fc8000bf06070 */
[----:B------:R-:W-:-:S13]  /*00e0*/  ISETP.GE.AND.EX P0, PT, RZ, UR11, PT, P0 ;  /* 0x0000000bff007c0c */ /* 0x000fda000bf06300 */
[----:B--234-:R-:W-:Y:S05]  /*00f0*/  @P0 BRA `(.L_x_1) ;  /* 0x0000000400fc0947 */ /* 0x01cfea0003800000 */
[----:B------:R-:W0:Y:S01]  /*0100*/  LDC R5, c[0x0][0x370] ;  /* 0x0000dc00ff057b82 */ /* 0x000e220000000800 */
[----:B------:R-:W-:Y:S01]  /*0110*/  IMAD.MOV.U32 R3, RZ, RZ, RZ ;  /* 0x000000ffff037224 */ /* 0x000fe200078e00ff */
[----:B------:R-:W-:Y:S01]  /*0120*/  BSSY.RECONVERGENT B1, `(.L_x_2) ;  /* 0x0000027000017945 */ /* 0x000fe20003800200 */
[----:B0-----:R-:W-:-:S05]  /*0130*/  IMAD R5, R5, UR8, RZ ;  /* 0x0000000805057c24 */ /* 0x001fca000f8e02ff */
[----:B------:R-:W-:-:S04]  /*0140*/  IADD3 R4, P1, PT, R5, R0, RZ ;  /* 0x0000000005047210 */ /* 0x000fc80007f3e0ff */
[C---:B------:R-:W-:Y:S01]  /*0150*/  ISETP.GE.U32.AND P0, PT, R4.reuse, UR10, PT ;  /* 0x0000000a04007c0c */ /* 0x040fe2000bf06070 */
[----:B------:R-:W-:Y:S01]  /*0160*/  IMAD.X R9, RZ, RZ, R3, P1 ;  /* 0x000000ffff097224 */ /* 0x000fe200008e0603 */
[----:B------:R-:W-:-:S04]  /*0170*/  ISETP.GT.U32.AND P1, PT, R4, UR10, PT ;  /* 0x0000000a04007c0c */ /* 0x000fc8000bf24070 */
[C---:B------:R-:W-:Y:S02]  /*0180*/  ISETP.GE.U32.AND.EX P0, PT, R9.reuse, UR11, PT, P0 ;  /* 0x0000000b09007c0c */ /* 0x040fe4000bf06100 */
[C---:B------:R-:W-:Y:S02]  /*0190*/  ISETP.GT.U32.AND.EX P1, PT, R9.reuse, UR11, PT, P1 ;  /* 0x0000000b09007c0c */ /* 0x040fe4000bf24110 */
[----:B------:R-:W-:Y:S02]  /*01a0*/  SEL R2, RZ, 0x1, P0 ;  /* 0x00000001ff027807 */ /* 0x000fe40000000000 */
[----:B------:R-:W-:Y:S02]  /*01b0*/  SEL R7, R4, UR10, P1 ;  /* 0x0000000a04077c07 */ /* 0x000fe40008800000 */
[----:B------:R-:W-:Y:S02]  /*01c0*/  SEL R6, R9, UR11, P1 ;  /* 0x0000000b09067c07 */ /* 0x000fe40008800000 */
[----:B------:R-:W-:-:S04]  /*01d0*/  IADD3 R4, P0, P1, R7, -R4, -R2 ;  /* 0x8000000407047210 */ /* 0x000fc8000791e802 */
[----:B------:R-:W-:-:S04]  /*01e0*/  IADD3.X R7, PT, PT, R6, -0x1, ~R9, P0, P1 ;  /* 0xffffffff06077810 */ /* 0x000fc800007e2c09 */
[----:B------:R-:W-:-:S13]  /*01f0*/  ISETP.NE.U32.AND P0, PT, R7, RZ, PT ;  /* 0x000000ff0700720c */ /* 0x000fda0003f05070 */
[----:B------:R-:W-:Y:S05]  /*0200*/  @P0 BRA `(.L_x_3) ;  /* 0x0000000000500947 */ /* 0x000fea0003800000 */
[----:B------:R-:W0:Y:S01]  /*0210*/  I2F.U32.RP R8, R5 ;  /* 0x0000000500087306 */ /* 0x000e220000209000 */
[----:B------:R-:W-:Y:S01]  /*0220*/  IMAD.MOV R9, RZ, RZ, -R5 ;  /* 0x000000ffff097224 */ /* 0x000fe200078e0a05 */
[----:B------:R-:W-:-:S06]  /*0230*/  ISETP.NE.U32.AND P2, PT, R5, RZ, PT ;  /* 0x000000ff0500720c */ /* 0x000fcc0003f45070 */
[----:B0-----:R-:W0:Y:S02]  /*0240*/  MUFU.RCP R8, R8 ;  /* 0x0000000800087308 */ /* 0x001e240000001000 */
[----:B0-----:R-:W-:-:S06]  /*0250*/  VIADD R6, R8, 0xffffffe ;  /* 0x0ffffffe08067836 */ /* 0x001fcc0000000000 */
[----:B------:R0:W1:Y:S02]  /*0260*/  F2I.FTZ.U32.TRUNC.NTZ R7, R6 ;  /* 0x0000000600077305 */ /* 0x000064000021f000 */
[----:B0-----:R-:W-:Y:S02]  /*0270*/  IMAD.MOV.U32 R6, RZ, RZ, RZ ;  /* 0x000000ffff067224 */ /* 0x001fe400078e00ff */
[----:B-1----:R-:W-:-:S04]  /*0280*/  IMAD R9, R9, R7, RZ ;  /* 0x0000000709097224 */ /* 0x002fc800078e02ff */
[----:B------:R-:W-:-:S06]  /*0290*/  IMAD.HI.U32 R7, R7, R9, R6 ;  /* 0x0000000907077227 */ /* 0x000fcc00078e0006 */
[----:B------:R-:W-:-:S04]  /*02a0*/  IMAD.HI.U32 R6, R7, R4, RZ ;  /* 0x0000000407067227 */ /* 0x000fc800078e00ff */
[----:B------:R-:W-:-:S04]  /*02b0*/  IMAD.MOV R7, RZ, RZ, -R6 ;  /* 0x000000ffff077224 */ /* 0x000fc800078e0a06 */
[----:B------:R-:W-:Y:S02]  /*02c0*/  IMAD R4, R5, R7, R4 ;  /* 0x0000000705047224 */ /* 0x000fe400078e0204 */
[----:B------:R-:W-:-:S03]  /*02d0*/  IMAD.MOV.U32 R7, RZ, RZ, RZ ;  /* 0x000000ffff077224 */ /* 0x000fc600078e00ff */
[----:B------:R-:W-:-:S13]  /*02e0*/  ISETP.GE.U32.AND P0, PT, R4, R5, PT ;  /* 0x000000050400720c */ /* 0x000fda0003f06070 */
[----:B------:R-:W-:Y:S02]  /*02f0*/  @P0 IMAD.IADD R4, R4, 0x1, -R5 ;  /* 0x0000000104040824 */ /* 0x000fe400078e0a05 */
[----:B------:R-:W-:-:S03]  /*0300*/  @P0 VIADD R6, R6, 0x1 ;  /* 0x0000000106060836 */ /* 0x000fc60000000000 */
[----:B------:R-:W-:-:S13]  /*0310*/  ISETP.GE.U32.AND P1, PT, R4, R5, PT ;  /* 0x000000050400720c */ /* 0x000fda0003f26070 */
[----:B------:R-:W-:Y:S01]  /*0320*/  @P1 VIADD R6, R6, 0x1 ;  /* 0x0000000106061836 */ /* 0x000fe20000000000 */
[----:B------:R-:W-:Y:S01]  /*0330*/  @!P2 LOP3.LUT R6, RZ, R5, RZ, 0x33, !PT ;  /* 0x00000005ff06a212 */ /* 0x000fe200078e33ff */
[----:B------:R-:W-:Y:S06]  /*0340*/  BRA `(.L_x_4) ;  /* 0x0000000000107947 */ /* 0x000fec0003800000 */
.L_x_3:
[----:B------:R-:W-:-:S07]  /*0350*/  MOV R6, 0x370 ;  /* 0x0000037000067802 */ /* 0x000fce0000000f00 */
[----:B------:R-:W-:Y:S05]  /*0360*/  CALL.REL.NOINC `($__internal_0_$__cuda_sm20_div_u64) ;  /* 0x00000004006c7944 */ /* 0x000fea0003c00000 */
[----:B------:R-:W-:Y:S02]  /*0370*/  IMAD.MOV.U32 R6, RZ, RZ, R4 ;  /* 0x000000ffff067224 */ /* 0x000fe400078e0004 */
[----:B------:R-:W-:-:S07]  /*0380*/  IMAD.MOV.U32 R7, RZ, RZ, R9 ;  /* 0x000000ffff077224 */ /* 0x000fce00078e0009 */
.L_x_4:
[----:B------:R-:W-:Y:S05]  /*0390*/  BSYNC.RECONVERGENT B1 ;  /* 0x0000000000017941 */ /* 0x000fea0003800200 */
.L_x_2:
[----:B------:R-:W-:Y:S01]  /*03a0*/  IADD3 R2, P0, PT, R6, R2, RZ ;  /* 0x0000000206027210 */ /* 0x000fe20007f1e0ff */
[----:B------:R-:W0:Y:S01]  /*03b0*/  LDC.64 R14, c[0x0][0x358] ;  /* 0x0000d600ff0e7b82 */ /* 0x000e220000000a00 */
[----:B------:R-:W-:Y:S02]  /*03c0*/  BSSY.RECONVERGENT B1, `(.L_x_5) ;  /* 0x0000022000017945 */ /* 0x000fe40003800200 */
[C---:B------:R-:W-:Y:S01]  /*03d0*/  LOP3.LUT R4, R2.reuse, 0x3, RZ, 0xc0, !PT ;  /* 0x0000000302047812 */ /* 0x040fe200078ec0ff */
[----:B------:R-:W-:Y:S01]  /*03e0*/  IMAD.X R6, RZ, RZ, R7, P0 ;  /* 0x000000ffff067224 */ /* 0x000fe200000e0607 */
[----:B------:R-:W-:Y:S02]  /*03f0*/  ISETP.GE.U32.AND P0, PT, R2, 0x3, PT ;  /* 0x000000030200780c */ /* 0x000fe40003f06070 */
[----:B------:R-:W-:Y:S02]  /*0400*/  ISETP.NE.U32.AND P1, PT, R4, 0x3, PT ;  /* 0x000000030400780c */ /* 0x000fe40003f25070 */
[----:B------:R-:W-:-:S02]  /*0410*/  ISETP.GE.U32.AND.EX P0, PT, R6, RZ, PT, P0 ;  /* 0x000000ff0600720c */ /* 0x000fc40003f06100 */
[----:B------:R-:W-:-:S13]  /*0420*/  ISETP.NE.AND.EX P1, PT, RZ, RZ, PT, P1 ;  /* 0x000000ffff00720c */ /* 0x000fda0003f25310 */
[----:B------:R-:W-:Y:S05]  /*0430*/  @!P1 BRA `(.L_x_6) ;  /* 0x0000000000689947 */ /* 0x000fea0003800000 */
[----:B------:R-:W-:Y:S01]  /*0440*/  VIADD R2, R2, 0x1 ;  /* 0x0000000102027836 */ /* 0x000fe20000000000 */
[C---:B------:R-:W-:Y:S01]  /*0450*/  SHF.L.U64.HI R12, R0.reuse, 0x2, R3 ;  /* 0x00000002000c7819 */ /* 0x040fe20000010203 */
[----:B------:R-:W-:Y:S02]  /*0460*/  IMAD.SHL.U32 R10, R0, 0x4, RZ ;  /* 0x00000004000a7824 */ /* 0x000fe400078e00ff */
[----:B------:R-:W-:Y:S01]  /*0470*/  IMAD.MOV.U32 R4, RZ, RZ, RZ ;  /* 0x000000ffff047224 */ /* 0x000fe200078e00ff */
[----:B------:R-:W-:-:S07]  /*0480*/  LOP3.LUT R2, R2, 0x3, RZ, 0xc0, !PT ;  /* 0x0000000302027812 */ /* 0x000fce00078ec0ff */
.L_x_7:
[C---:B0-----:R-:W-:Y:S02]  /*0490*/  R2UR UR20, R14.reuse ;  /* 0x000000000e1472ca */ /* 0x041fe400000e0000 */
[C---:B------:R-:W-:Y:S02]  /*04a0*/  R2UR UR21, R15.reuse ;  /* 0x000000000f1572ca */ /* 0x040fe400000e0000 */
[----:B------:R-:W-:Y:S02]  /*04b0*/  R2UR UR22, R14 ;  /* 0x000000000e1672ca */ /* 0x000fe400000e0000 */
[----:B------:R-:W-:Y:S02]  /*04c0*/  R2UR UR23, R15 ;  /* 0x000000000f1772ca */ /* 0x000fe400000e0000 */
[C---:B------:R-:W-:Y:S02]  /*04d0*/  IADD3 R8, P1, PT, R10.reuse, UR12, RZ ;  /* 0x0000000c0a087c10 */ /* 0x040fe4000ff3e0ff */
[----:B-1----:R-:W-:-:S02]  /*04e0*/  IADD3 R6, P2, PT, R10, UR14, RZ ;  /* 0x0000000e0a067c10 */ /* 0x002fc4000ff5e0ff */
[C---:B------:R-:W-:Y:S02]  /*04f0*/  IADD3.X R9, PT, PT, R12.reuse, UR13, RZ, P1, !PT ;  /* 0x0000000d0c097c10 */ /* 0x040fe40008ffe4ff */
[----:B------:R-:W-:-:S03]  /*0500*/  IADD3.X R7, PT, PT, R12, UR15, RZ, P2, !PT ;  /* 0x0000000f0c077c10 */ /* 0x000fc600097fe4ff */
[----:B------:R-:W2:Y:S04]  /*0510*/  LDG.E R8, desc[UR20][R8.64] ;  /* 0x0000001408087981 */ /* 0x000ea8000c1e1900 */
[----:B------:R-:W2:Y:S01]  /*0520*/  LDG.E R11, desc[UR22][R6.64] ;  /* 0x00000016060b7981 */ /* 0x000ea2000c1e1900 */
[----:B------:R-:W-:Y:S02]  /*0530*/  IADD3 R2, P1, PT, R2, -0x1, RZ ;  /* 0xffffffff02027810 */ /* 0x000fe40007f3e0ff */
[C---:B------:R-:W-:Y:S02]  /*0540*/  IADD3 R0, P2, PT, R5.reuse, R0, RZ ;  /* 0x0000000005007210 */ /* 0x040fe40007f5e0ff */
[----:B------:R-:W-:Y:S02]  /*0550*/  IADD3.X R4, PT, PT, R4, -0x1, RZ, P1, !PT ;  /* 0xffffffff04047810 */ /* 0x000fe40000ffe4ff */
[----:B------:R-:W-:Y:S01]  /*0560*/  ISETP.NE.U32.AND P1, PT, R2, RZ, PT ;  /* 0x000000ff0200720c */ /* 0x000fe20003f25070 */
[----:B------:R-:W-:Y:S01]  /*0570*/  IMAD.X R3, RZ, RZ, R3, P2 ;  /* 0x000000ffff037224 */ /* 0x000fe200010e0603 */
[----:B------:R-:W-:-:S02]  /*0580*/  LEA R10, P3, R5, R10, 0x2 ;  /* 0x0000000a050a7211 */ /* 0x000fc400078610ff */
[----:B------:R-:W-:Y:S02]  /*0590*/  ISETP.NE.AND.EX P1, PT, R4, RZ, PT, P1 ;  /* 0x000000ff0400720c */ /* 0x000fe40003f25310 */
[----:B------:R-:W-:Y:S01]  /*05a0*/  LEA.HI.X R12, R5, R12, RZ, 0x2, P3 ;  /* 0x0000000c050c7211 */ /* 0x000fe200018f14ff */
[----:B--2---:R-:W-:-:S05]  /*05b0*/  FFMA R11, R8, UR9, R11 ;  /* 0x00000009080b7c23 */ /* 0x004fca000800000b */
[----:B------:R1:W-:Y:S05]  /*05c0*/  STG.E desc[UR20][R6.64], R11 ;  /* 0x0000000b06007986 */ /* 0x0003ea000c101914 */
[----:B------:R-:W-:Y:S05]  /*05d0*/  @P1 BRA `(.L_x_7) ;  /* 0xfffffffc00ac1947 */ /* 0x000fea000383ffff */
.L_x_6:
[----:B------:R-:W-:Y:S05]  /*05e0*/  BSYNC.RECONVERGENT B1 ;  /* 0x0000000000017941 */ /* 0x000fea0003800200 */
.L_x_5:
[----:B------:R-:W-:Y:S05]  /*05f0*/  @!P0 BRA `(.L_x_1) ;  /* 0x0000000000bc8947 */ /* 0x000fea0003800000 */
[----:B-1----:R-:W-:Y:S01]  /*0600*/  IMAD.SHL.U32 R7, R5, 0x4, RZ ;  /* 0x0000000405077824 */ /* 0x002fe200078e00ff */
[----:B------:R-:W-:-:S07]  /*0610*/  SHF.R.U32.HI R2, RZ, 0x1e, R5 ;  /* 0x0000001eff027819 */ /* 0x000fce0000011605 */
.L_x_8:
[----:B--2---:R-:W-:Y:S01]  /*0620*/  IMAD.SHL.U32 R10, R0, 0x4, RZ ;  /* 0x00000004000a7824 */ /* 0x004fe200078e00ff */
[C---:B0-----:R-:W-:Y:S02]  /*0630*/  R2UR UR20, R14.reuse ;  /* 0x000000000e1472ca */ /* 0x041fe400000e0000 */
[C---:B------:R-:W-:Y:S02]  /*0640*/  R2UR UR21, R15.reuse ;  /* 0x000000000f1572ca */ /* 0x040fe400000e0000 */
[----:B------:R-:W-:Y:S02]  /*0650*/  R2UR UR22, R14 ;  /* 0x000000000e1672ca */ /* 0x000fe400000e0000 */
[----:B------:R-:W-:Y:S02]  /*0660*/  R2UR UR23, R15 ;  /* 0x000000000f1772ca */ /* 0x000fe400000e0000 */
[----:B------:R-:W-:Y:S02]  /*0670*/  IADD3 R8, P0, PT, R10, UR16, RZ ;  /* 0x000000100a087c10 */ /* 0x000fe4000ff1e0ff */
[----:B------:R-:W-:-:S02]  /*0680*/  SHF.L.U64.HI R4, R0, 0x2, R3 ;  /* 0x0000000200047819 */ /* 0x000fc40000010203 */
[----:B------:R-:W-:Y:S02]  /*0690*/  IADD3 R10, P1, PT, R10, UR4, RZ ;  /* 0x000000040a0a7c10 */ /* 0x000fe4000ff3e0ff */
[C---:B------:R-:W-:Y:S02]  /*06a0*/  IADD3.X R9, PT, PT, R4.reuse, UR17, RZ, P0, !PT ;  /* 0x0000001104097c10 */ /* 0x040fe400087fe4ff */
[----:B------:R-:W-:-:S03]  /*06b0*/  IADD3.X R11, PT, PT, R4, UR5, RZ, P1, !PT ;  /* 0x00000005040b7c10 */ /* 0x000fc60008ffe4ff */
[----:B------:R-:W2:Y:S04]  /*06c0*/  LDG.E R5, desc[UR20][R8.64] ;  /* 0x0000001408057981 */ /* 0x000ea8000c1e1900 */
[----:B------:R-:W2:Y:S01]  /*06d0*/  LDG.E R6, desc[UR22][R10.64] ;  /* 0x000000160a067981 */ /* 0x000ea2000c1e1900 */
[----:B------:R-:W-:Y:S02]  /*06e0*/  R2UR UR24, R14 ;  /* 0x000000000e1872ca */ /* 0x000fe400000e0000 */
[----:B------:R-:W-:Y:S02]  /*06f0*/  R2UR UR25, R15 ;  /* 0x000000000f1972ca */ /* 0x000fe400000e0000 */
[C---:B------:R-:W-:Y:S02]  /*0700*/  IADD3 R12, P0, PT, R7.reuse, R8, RZ ;  /* 0x00000008070c7210 */ /* 0x040fe40007f1e0ff */
[----:B------:R-:W-:-:S03]  /*0710*/  IADD3 R4, P1, PT, R7, R10, RZ ;  /* 0x0000000a07047210 */ /* 0x000fc60007f3e0ff */
[C---:B------:R-:W-:Y:S02]  /*0720*/  IMAD.X R13, R2.reuse, 0x1, R9, P0 ;  /* 0x00000001020d7824 */ /* 0x040fe400000e0609 */
[----:B--2---:R-:W-:Y:S01]  /*0730*/  FFMA R19, R5, UR18, R6 ;  /* 0x0000001205137c23 */ /* 0x004fe20008000006 */
[----:B------:R-:W-:-:S04]  /*0740*/  IMAD.X R5, R2, 0x1, R11, P1 ;  /* 0x0000000102057824 */ /* 0x000fc800008e060b */
[----:B------:R0:W-:Y:S04]  /*0750*/  STG.E desc[UR20][R10.64], R19 ;  /* 0x000000130a007986 */ /* 0x0001e8000c101914 */
[----:B------:R-:W2:Y:S04]  /*0760*/  LDG.E R6, desc[UR22][R12.64] ;  /* 0x000000160c067981 */ /* 0x000ea8000c1e1900 */
[----:B------:R-:W2:Y:S01]  /*0770*/  LDG.E R9, desc[UR24][R4.64] ;  /* 0x0000001804097981 */ /* 0x000ea2000c1e1900 */
[C---:B------:R-:W-:Y:S02]  /*0780*/  IADD3 R16, P0, PT, R7.reuse, R12, RZ ;  /* 0x0000000c07107210 */ /* 0x040fe40007f1e0ff */
[----:B------:R-:W-:-:S03]  /*0790*/  IADD3 R8, P1, PT, R7, R4, RZ ;  /* 0x0000000407087210 */ /* 0x000fc60007f3e0ff */
[----:B------:R-:W-:Y:S02]  /*07a0*/  IMAD.X R17, R2, 0x1, R13, P0 ;  /* 0x0000000102117824 */ /* 0x000fe400000e060d */
[----:B--2---:R-:W-:Y:S01]  /*07b0*/  FFMA R21, R6, UR18, R9 ;  /* 0x0000001206157c23 */ /* 0x004fe20008000009 */
[----:B------:R-:W-:-:S04]  /*07c0*/  IMAD.X R9, R2, 0x1, R5, P1 ;  /* 0x0000000102097824 */ /* 0x000fc800008e0605 */
[----:B------:R1:W-:Y:S04]  /*07d0*/  STG.E desc[UR20][R4.64], R21 ;  /* 0x0000001504007986 */ /* 0x0003e8000c101914 */
[----:B------:R-:W2:Y:S04]  /*07e0*/  LDG.E R6, desc[UR22][R16.64] ;  /* 0x0000001610067981 */ /* 0x000ea8000c1e1900 */
[----:B0-----:R-:W2:Y:S01]  /*07f0*/  LDG.E R11, desc[UR24][R8.64] ;  /* 0x00000018080b7981 */ /* 0x001ea2000c1e1900 */
[C---:B------:R-:W-:Y:S02]  /*0800*/  IADD3 R12, P0, PT, R7.reuse, R16, RZ ;  /* 0x00000010070c7210 */ /* 0x040fe40007f1e0ff */
[----:B------:R-:W-:-:S03]  /*0810*/  IADD3 R10, P1, PT, R7, R8, RZ ;  /* 0x00000008070a7210 */ /* 0x000fc60007f3e0ff */
[----:B------:R-:W-:Y:S01]  /*0820*/  IMAD.X R13, R2, 0x1, R17, P0 ;  /* 0x00000001020d7824 */ /* 0x000fe200000e0611 */
[----:B------:R-:W-:Y:S01]  /*0830*/  IADD3 R0, P0, PT, R7, R0, RZ ;  /* 0x0000000007007210 */ /* 0x000fe20007f1e0ff */
[----:B--2---:R-:W-:Y:S01]  /*0840*/  FFMA R19, R6, UR18, R11 ;  /* 0x0000001206137c23 */ /* 0x004fe2000800000b */
[----:B------:R-:W-:-:S04]  /*0850*/  IMAD.X R11, R2, 0x1, R9, P1 ;  /* 0x00000001020b7824 */ /* 0x000fc800008e0609 */
[----:B------:R2:W-:Y:S04]  /*0860*/  STG.E desc[UR20][R8.64], R19 ;  /* 0x0000001308007986 */ /* 0x0005e8000c101914 */
[----:B------:R-:W3:Y:S04]  /*0870*/  LDG.E R12, desc[UR22][R12.64] ;  /* 0x000000160c0c7981 */ /* 0x000ee8000c1e1900 */
[----:B-1----:R-:W3:Y:S01]  /*0880*/  LDG.E R5, desc[UR24][R10.64] ;  /* 0x000000180a057981 */ /* 0x002ee2000c1e1900 */
[----:B------:R-:W-:Y:S01]  /*0890*/  IMAD.X R3, R2, 0x1, R3, P0 ;  /* 0x0000000102037824 */ /* 0x000fe200000e0603 */
[----:B------:R-:W-:-:S04]  /*08a0*/  ISETP.GE.U32.AND P0, PT, R0, UR6, PT ;  /* 0x0000000600007c0c */ /* 0x000fc8000bf06070 */
[----:B------:R-:W-:Y:S01]  /*08b0*/  ISETP.GE.AND.EX P0, PT, R3, UR7, PT, P0 ;  /* 0x0000000703007c0c */ /* 0x000fe2000bf06300 */
[----:B---3--:R-:W-:-:S05]  /*08c0*/  FFMA R5, R12, UR18, R5 ;  /* 0x000000120c057c23 */ /* 0x008fca0008000005 */
[----:B------:R2:W-:Y:S07]  /*08d0*/  STG.E desc[UR20][R10.64], R5 ;  /* 0x000000050a007986 */ /* 0x0005ee000c101914 */
[----:B------:R-:W-:Y:S05]  /*08e0*/  @!P0 BRA `(.L_x_8) ;  /* 0xfffffffc004c8947 */ /* 0x000fea000383ffff */
.L_x_1:
[----:B------:R-:W-:Y:S05]  /*08f0*/  BSYNC.RECONVERGENT B0 ;  /* 0x0000000000007941 */ /* 0x000fea0003800200 */
.L_x_0:
[----:B------:R-:W-:Y:S06]  /*0900*/  BAR.SYNC.DEFER_BLOCKING 0x0 ;  /* 0x0000000000007b1d */ /* 0x000fec0000010000 */
[----:B------:R-:W-:Y:S05]  /*0910*/  EXIT ;  /* 0x000000000000794d */ /* 0x000fea0003800000 */
        .weak           $__internal_0_$__cuda_sm20_div_u64
        .type           $__internal_0_$__cuda_sm20_div_u64,@function
        .size           $__internal_0_$__cuda_sm20_div_u64,(.L_x_10 - $__internal_0_$__cuda_sm20_div_u64)
$__internal_0_$__cuda_sm20_div_u64:
[----:B------:R-:W-:Y:S02]  /*0920*/  IMAD.MOV.U32 R12, RZ, RZ, R5 ;  /* 0x000000ffff0c7224 */ /* 0x000fe400078e0005 */
[----:B------:R-:W-:-:S04]  /*0930*/  IMAD.MOV.U32 R13, RZ, RZ, RZ ;  /* 0x000000ffff0d7224 */ /* 0x000fc800078e00ff */
[----:B------:R-:W0:Y:S08]  /*0940*/  I2F.U64.RP R12, R12 ;  /* 0x0000000c000c7312 */ /* 0x000e300000309000 */
[----:B0-----:R-:W0:Y:S02]  /*0950*/  MUFU.RCP R8, R12 ;  /* 0x0000000c00087308 */ /* 0x001e240000001000 */
[----:B0-----:R-:W-:-:S06]  /*0960*/  VIADD R8, R8, 0x1ffffffe ;  /* 0x1ffffffe08087836 */ /* 0x001fcc0000000000 */
[----:B------:R-:W0:Y:S02]  /*0970*/  F2I.U64.TRUNC R8, R8 ;  /* 0x0000000800087311 */ /* 0x000e24000020d800 */
[----:B0-----:R-:W-:-:S04]  /*0980*/  IMAD.WIDE.U32 R10, R8, R5, RZ ;  /* 0x00000005080a7225 */ /* 0x001fc800078e00ff */
[----:B------:R-:W-:Y:S01]  /*0990*/  IMAD R11, R9, R5, R11 ;  /* 0x00000005090b7224 */ /* 0x000fe200078e020b */
[----:B------:R-:W-:-:S05]  /*09a0*/  IADD3 R15, P0, PT, RZ, -R10, RZ ;  /* 0x8000000aff0f7210 */ /* 0x000fca0007f1e0ff */
[----:B------:R-:W-:-:S04]  /*09b0*/  IMAD.HI.U32 R10, R8, R15, RZ ;  /* 0x0000000f080a7227 */ /* 0x000fc800078e00ff */
[----:B------:R-:W-:Y:S02]  /*09c0*/  IMAD.X R17, RZ, RZ, ~R11, P0 ;  /* 0x000000ffff117224 */ /* 0x000fe400000e0e0b */
[----:B------:R-:W-:Y:S02]  /*09d0*/  IMAD.MOV.U32 R11, RZ, RZ, R8 ;  /* 0x000000ffff0b7224 */ /* 0x000fe400078e0008 */
[-C--:B------:R-:W-:Y:S02]  /*09e0*/  IMAD R13, R9, R17.reuse, RZ ;  /* 0x00000011090d7224 */ /* 0x080fe400078e02ff */
[----:B------:R-:W-:-:S04]  /*09f0*/  IMAD.WIDE.U32 R10, P0, R8, R17, R10 ;  /* 0x00000011080a7225 */ /* 0x000fc8000780000a */
[----:B------:R-:W-:-:S04]  /*0a00*/  IMAD.HI.U32 R17, R9, R17, RZ ;  /* 0x0000001109117227 */ /* 0x000fc800078e00ff */
[----:B------:R-:W-:-:S05]  /*0a10*/  IMAD.HI.U32 R10, P1, R9, R15, R10 ;  /* 0x0000000f090a7227 */ /* 0x000fca000782000a */
[----:B------:R-:W-:Y:S01]  /*0a20*/  IADD3 R11, P2, PT, R13, R10, RZ ;  /* 0x0000000a0d0b7210 */ /* 0x000fe20007f5e0ff */
[----:B------:R-:W-:-:S04]  /*0a30*/  IMAD.X R10, R17, 0x1, R9, P0 ;  /* 0x00000001110a7824 */ /* 0x000fc800000e0609 */
[----:B------:R-:W-:Y:S01]  /*0a40*/  IMAD.WIDE.U32 R8, R11, R5, RZ ;  /* 0x000000050b087225 */ /* 0x000fe200078e00ff */
[----:B------:R-:W-:Y:S02]  /*0a50*/  IADD3.X R13, PT, PT, RZ, RZ, R10, P2, P1 ;  /* 0x000000ffff0d7210 */ /* 0x000fe400017e240a */
[----:B------:R-:W-:-:S03]  /*0a60*/  IADD3 R15, P0, PT, RZ, -R8, RZ ;  /* 0x80000008ff0f7210 */ /* 0x000fc60007f1e0ff */
[----:B------:R-:W-:Y:S02]  /*0a70*/  IMAD R8, R13, R5, R9 ;  /* 0x000000050d087224 */ /* 0x000fe400078e0209 */
[----:B------:R-:W-:Y:S02]  /*0a80*/  IMAD.MOV.U32 R9, RZ, RZ, RZ ;  /* 0x000000ffff097224 */ /* 0x000fe400078e00ff */
[----:B------:R-:W-:-:S04]  /*0a90*/  IMAD.HI.U32 R10, R11, R15, RZ ;  /* 0x0000000f0b0a7227 */ /* 0x000fc800078e00ff */
[----:B------:R-:W-:-:S04]  /*0aa0*/  IMAD.X R8, RZ, RZ, ~R8, P0 ;  /* 0x000000ffff087224 */ /* 0x000fc800000e0e08 */
[----:B------:R-:W-:-:S04]  /*0ab0*/  IMAD.WIDE.U32 R10, P0, R11, R8, R10 ;  /* 0x000000080b0a7225 */ /* 0x000fc8000780000a */
[C---:B------:R-:W-:Y:S02]  /*0ac0*/  IMAD R12, R13.reuse, R8, RZ ;  /* 0x000000080d0c7224 */ /* 0x040fe400078e02ff */
[----:B------:R-:W-:-:S04]  /*0ad0*/  IMAD.HI.U32 R11, P1, R13, R15, R10 ;  /* 0x0000000f0d0b7227 */ /* 0x000fc8000782000a */
[----:B------:R-:W-:Y:S01]  /*0ae0*/  IMAD.HI.U32 R8, R13, R8, RZ ;  /* 0x000000080d087227 */ /* 0x000fe200078e00ff */
[----:B------:R-:W-:-:S03]  /*0af0*/  IADD3 R11, P2, PT, R12, R11, RZ ;  /* 0x0000000b0c0b7210 */ /* 0x000fc60007f5e0ff */
[----:B------:R-:W-:Y:S02]  /*0b00*/  IMAD.X R13, R8, 0x1, R13, P0 ;  /* 0x00000001080d7824 */ /* 0x000fe400000e060d */
[----:B------:R-:W-:-:S03]  /*0b10*/  IMAD.HI.U32 R8, R11, R4, RZ ;  /* 0x000000040b087227 */ /* 0x000fc600078e00ff */
[----:B------:R-:W-:Y:S01]  /*0b20*/  IADD3.X R13, PT, PT, RZ, RZ, R13, P2, P1 ;  /* 0x000000ffff0d7210 */ /* 0x000fe200017e240d */
[----:B------:R-:W-:-:S04]  /*0b30*/  IMAD.WIDE.U32 R8, R11, R7, R8 ;  /* 0x000000070b087225 */ /* 0x000fc800078e0008 */
[C---:B------:R-:W-:Y:S02]  /*0b40*/  IMAD R11, R13.reuse, R7, RZ ;  /* 0x000000070d0b7224 */ /* 0x040fe400078e02ff */
[----:B------:R-:W-:-:S04]  /*0b50*/  IMAD.HI.U32 R8, P0, R13, R4, R8 ;  /* 0x000000040d087227 */ /* 0x000fc80007800008 */
[----:B------:R-:W-:Y:S01]  /*0b60*/  IMAD.HI.U32 R13, R13, R7, RZ ;  /* 0x000000070d0d7227 */ /* 0x000fe200078e00ff */
[----:B------:R-:W-:-:S03]  /*0b70*/  IADD3 R10, P1, PT, R11, R8, RZ ;  /* 0x000000080b0a7210 */ /* 0x000fc60007f3e0ff */
[----:B------:R-:W-:-:S04]  /*0b80*/  IMAD.X R8, RZ, RZ, R13, P0 ;  /* 0x000000ffff087224 */ /* 0x000fc800000e060d */
[----:B------:R-:W-:Y:S02]  /*0b90*/  IMAD.X R11, RZ, RZ, R8, P1 ;  /* 0x000000ffff0b7224 */ /* 0x000fe400008e0608 */
[----:B------:R-:W-:-:S04]  /*0ba0*/  IMAD.WIDE.U32 R8, R10, R5, RZ ;  /* 0x000000050a087225 */ /* 0x000fc800078e00ff */
[----:B------:R-:W-:Y:S01]  /*0bb0*/  IMAD R12, R11, R5, R9 ;  /* 0x000000050b0c7224 */ /* 0x000fe200078e0209 */
[----:B------:R-:W-:-:S04]  /*0bc0*/  IADD3 R14, P0, PT, -R8, R4, RZ ;  /* 0x00000004080e7210 */ /* 0x000fc80007f1e1ff */
[-C--:B------:R-:W-:Y:S01]  /*0bd0*/  IADD3 R4, P1, PT, -R5, R14.reuse, RZ ;  /* 0x0000000e05047210 */ /* 0x080fe20007f3e1ff */
[----:B------:R-:W-:Y:S01]  /*0be0*/  IMAD.X R12, R7, 0x1, ~R12, P0 ;  /* 0x00000001070c7824 */ /* 0x000fe200000e0e0c */
[----:B------:R-:W-:Y:S02]  /*0bf0*/  ISETP.GE.U32.AND P0, PT, R14, R5, PT ;  /* 0x000000050e00720c */ /* 0x000fe40003f06070 */
[----:B------:R-:W-:Y:S02]  /*0c00*/  IADD3 R7, P2, PT, R10, 0x1, RZ ;  /* 0x000000010a077810 */ /* 0x000fe40007f5e0ff */
[C---:B------:R-:W-:Y:S02]  /*0c10*/  ISETP.GE.U32.AND.EX P0, PT, R12.reuse, RZ, PT, P0 ;  /* 0x000000ff0c00720c */ /* 0x040fe40003f06100 */
[----:B------:R-:W-:Y:S01]  /*0c20*/  IADD3.X R9, PT, PT, R12, -0x1, RZ, P1, !PT ;  /* 0xffffffff0c097810 */ /* 0x000fe20000ffe4ff */
[----:B------:R-:W-:Y:S01]  /*0c30*/  IMAD.X R8, RZ, RZ, R11, P2 ;  /* 0x000000ffff087224 */ /* 0x000fe200010e060b */
[----:B------:R-:W-:-:S02]  /*0c40*/  SEL R4, R4, R14, P0 ;  /* 0x0000000e04047207 */ /* 0x000fc40000000000 */
[----:B------:R-:W-:Y:S02]  /*0c50*/  SEL R7, R7, R10, P0 ;  /* 0x0000000a07077207 */ /* 0x000fe40000000000 */
[----:B------:R-:W-:Y:S02]  /*0c60*/  SEL R9, R9, R12, P0 ;  /* 0x0000000c09097207 */ /* 0x000fe40000000000 */
[----:B------:R-:W-:Y:S02]  /*0c70*/  SEL R8, R8, R11, P0 ;  /* 0x0000000b08087207 */ /* 0x000fe40000000000 */
[----:B------:R-:W-:Y:S02]  /*0c80*/  ISETP.GE.U32.AND P0, PT, R4, R5, PT ;  /* 0x000000050400720c */ /* 0x000fe40003f06070 */
[----:B------:R-:W-:Y:S02]  /*0c90*/  IADD3 R4, P2, PT, R7, 0x1, RZ ;  /* 0x0000000107047810 */ /* 0x000fe40007f5e0ff */
[----:B------:R-:W-:-:S02]  /*0ca0*/  ISETP.GE.U32.AND.EX P0, PT, R9, RZ, PT, P0 ;  /* 0x000000ff0900720c */ /* 0x000fc40003f06100 */
[----:B------:R-:W-:Y:S01]  /*0cb0*/  ISETP.NE.U32.AND P1, PT, R5, RZ, PT ;  /* 0x000000ff0500720c */ /* 0x000fe20003f25070 */
[----:B------:R-:W-:Y:S01]  /*0cc0*/  IMAD.X R9, RZ, RZ, R8, P2 ;  /* 0x000000ffff097224 */ /* 0x000fe200010e0608 */
[----:B------:R-:W-:Y:S01]  /*0cd0*/  SEL R4, R4, R7, P0 ;  /* 0x0000000704047207 */ /* 0x000fe20000000000 */
[----:B------:R-:W-:Y:S01]  /*0ce0*/  IMAD.MOV.U32 R7, RZ, RZ, 0x0 ;  /* 0x00000000ff077424 */ /* 0x000fe200078e00ff */
[----:B------:R-:W-:Y:S02]  /*0cf0*/  ISETP.NE.AND.EX P1, PT, RZ, RZ, PT, P1 ;  /* 0x000000ffff00720c */ /* 0x000fe40003f25310 */
[----:B------:R-:W-:Y:S02]  /*0d00*/  SEL R9, R9, R8, P0 ;  /* 0x0000000809097207 */ /* 0x000fe40000000000 */
[----:B------:R-:W-:Y:S02]  /*0d10*/  SEL R4, R4, 0xffffffff, P1 ;  /* 0xffffffff04047807 */ /* 0x000fe40000800000 */
[----:B------:R-:W-:Y:S01]  /*0d20*/  SEL R9, R9, 0xffffffff, P1 ;  /* 0xffffffff09097807 */ /* 0x000fe20000800000 */
[----:B------:R-:W-:Y:S06]  /*0d30*/  RET.REL.NODEC R6 `(_Z5SaxpyfPKfPfl) ;  /* 0xfffffff006b07950 */ /* 0x000fec0003c3ffff */
.L_x_9:
[----:B------:R-:W-:-:S00]  /*0d40*/  BRA `(.L_x_9) ;  /* 0xfffffffc00fc7947 */ /* 0x000fc0000383ffff */
[----:B------:R-:W-:-:S00]  /*0d50*/  NOP ;  /* 0x0000000000007918 */ /* 0x000fc00000000000 */
        /* <DEDUP_REMOVED lines=10> */
.L_x_10:


//--------------------- .nv.shared.reserved.0     --------------------------
	.section	.nv.shared.reserved.0,"aw",@nobits
	.weak		__nv_reservedSMEM_offset_0_alias
	.size		__nv_reservedSMEM_offset_0_alias, 0, 64
	.other		__nv_reservedSMEM_offset_0_alias,@"STO_CUDA_RESERVED_SHARED STV_DEFAULT"
__nv_reservedSMEM_offset_0_alias:
	.zero		0
	.zero		64


//--------------------- .nv.constant0._Z5SaxpyfPKfPfl --------------------------
	.section	.nv.constant0._Z5SaxpyfPKfPfl,"a",@progbits
	.sectionflags	@""
	.align	4
.nv.constant0._Z5SaxpyfPKfPfl:
	.zero		928


//--------------------- SYMBOLS --------------------------

	.type		.nv.reservedSmem.offset0,@object
	.size		.nv.reservedSmem.offset0,0x4
